//
// Generated by NVIDIA NVVM Compiler
//
// Compiler Build ID: CL-36424714
// Cuda compilation tools, release 13.0, V13.0.88
// Based on NVVM 20.0.0
//

.version 9.0
.target sm_100
.address_size 64

	// .globl	_Z7diff_eqPdS_S_S_i
.extern .func  (.param .b32 func_retval0) vprintf
(
	.param .b64 vprintf_param_0,
	.param .b64 vprintf_param_1
)
;
.global .align 1 .b8 $str[3] = {37, 103};

.visible .entry _Z7diff_eqPdS_S_S_i(
	.param .u64 .ptr .align 1 _Z7diff_eqPdS_S_S_i_param_0,
	.param .u64 .ptr .align 1 _Z7diff_eqPdS_S_S_i_param_1,
	.param .u64 .ptr .align 1 _Z7diff_eqPdS_S_S_i_param_2,
	.param .u64 .ptr .align 1 _Z7diff_eqPdS_S_S_i_param_3,
	.param .u32 _Z7diff_eqPdS_S_S_i_param_4
)
{
	.local .align 8 .b8 	__local_depot0[8];
	.reg .b64 	%SP;
	.reg .b64 	%SPL;
	.reg .pred 	%p<12>;
	.reg .b32 	%r<52>;
	.reg .b64 	%rd<55>;
	.reg .b64 	%fd<179>;

	mov.u64 	%SPL, __local_depot0;
	cvta.local.u64 	%SP, %SPL;
	ld.param.u64 	%rd22, [_Z7diff_eqPdS_S_S_i_param_0];
	ld.param.u64 	%rd23, [_Z7diff_eqPdS_S_S_i_param_1];
	ld.param.u64 	%rd24, [_Z7diff_eqPdS_S_S_i_param_2];
	ld.param.u64 	%rd21, [_Z7diff_eqPdS_S_S_i_param_3];
	ld.param.u32 	%r11, [_Z7diff_eqPdS_S_S_i_param_4];
	cvta.to.global.u64 	%rd1, %rd24;
	cvta.to.global.u64 	%rd2, %rd23;
	cvta.to.global.u64 	%rd3, %rd22;
	add.u64 	%rd25, %SP, 0;
	add.u64 	%rd4, %SPL, 0;
	mov.u32 	%r1, %tid.x;
	mov.u32 	%r2, %ctaid.x;
	mov.u32 	%r12, %ntid.x;
	mad.lo.s32 	%r3, %r2, %r12, %r1;
	setp.eq.s32 	%p1, %r2, 0;
	mov.f64 	%fd172, 0d0000000000000000;
	@%p1 bra 	$L__BB0_2;
	shl.b32 	%r13, %r2, 8;
	add.s32 	%r14, %r13, %r1;
	add.s32 	%r15, %r14, -256;
	mul.wide.u32 	%rd26, %r15, 8;
	add.s64 	%rd27, %rd3, %rd26;
	ld.global.f64 	%fd172, [%rd27];
	setp.gt.u32 	%p2, %r2, 254;
	mov.f64 	%fd173, 0d0000000000000000;
	@%p2 bra 	$L__BB0_3;
$L__BB0_2:
	shl.b32 	%r16, %r2, 8;
	add.s32 	%r17, %r16, %r1;
	add.s32 	%r18, %r17, 256;
	mul.wide.u32 	%rd28, %r18, 8;
	add.s64 	%rd29, %rd3, %rd28;
	ld.global.f64 	%fd173, [%rd29];
$L__BB0_3:
	setp.eq.s32 	%p3, %r1, 0;
	mov.f64 	%fd175, 0d0000000000000000;
	@%p3 bra 	$L__BB0_5;
	shl.b32 	%r19, %r2, 8;
	add.s32 	%r20, %r1, %r19;
	add.s32 	%r21, %r20, -1;
	mul.wide.u32 	%rd30, %r21, 8;
	add.s64 	%rd31, %rd3, %rd30;
	ld.global.f64 	%fd175, [%rd31];
	setp.gt.u32 	%p4, %r1, 254;
	mov.f64 	%fd176, 0d0000000000000000;
	@%p4 bra 	$L__BB0_6;
$L__BB0_5:
	shl.b32 	%r22, %r2, 8;
	cvt.u64.u32 	%rd32, %r22;
	cvt.u64.u32 	%rd33, %r1;
	add.s64 	%rd34, %rd33, %rd32;
	shl.b64 	%rd35, %rd34, 3;
	add.s64 	%rd36, %rd3, %rd35;
	ld.global.f64 	%fd176, [%rd36+8];
$L__BB0_6:
	setp.ne.s32 	%p5, %r1, 0;
	mul.wide.s32 	%rd37, %r3, 8;
	add.s64 	%rd5, %rd3, %rd37;
	ld.global.f64 	%fd19, [%rd5];
	add.f64 	%fd20, %fd172, %fd173;
	add.f64 	%fd21, %fd20, %fd175;
	add.f64 	%fd22, %fd21, %fd176;
	fma.rn.f64 	%fd23, %fd19, 0dC010000000000000, %fd22;
	fma.rn.f64 	%fd24, %fd23, 0d3F50624DD2F1A9FC, %fd19;
	add.s64 	%rd6, %rd2, %rd37;
	st.global.f64 	[%rd6], %fd24;
	bar.sync 	0;
	@%p5 bra 	$L__BB0_9;
	mul.wide.u32 	%rd38, %r2, 8;
	add.s64 	%rd7, %rd1, %rd38;
	mov.b64 	%rd39, 0;
	st.global.u64 	[%rd7], %rd39;
	add.s64 	%rd41, %rd37, 64;
	add.s64 	%rd52, %rd2, %rd41;
	add.s64 	%rd51, %rd3, %rd41;
	mov.b32 	%r49, 0;
	mov.f64 	%fd177, 0d0000000000000000;
$L__BB0_8:
	ld.global.f64 	%fd26, [%rd52+-64];
	ld.global.f64 	%fd27, [%rd51+-64];
	sub.f64 	%fd28, %fd26, %fd27;
	abs.f64 	%fd29, %fd28;
	add.f64 	%fd30, %fd177, %fd29;
	st.global.f64 	[%rd7], %fd30;
	ld.global.f64 	%fd31, [%rd52+-56];
	ld.global.f64 	%fd32, [%rd51+-56];
	sub.f64 	%fd33, %fd31, %fd32;
	abs.f64 	%fd34, %fd33;
	add.f64 	%fd35, %fd30, %fd34;
	st.global.f64 	[%rd7], %fd35;
	ld.global.f64 	%fd36, [%rd52+-48];
	ld.global.f64 	%fd37, [%rd51+-48];
	sub.f64 	%fd38, %fd36, %fd37;
	abs.f64 	%fd39, %fd38;
	add.f64 	%fd40, %fd35, %fd39;
	st.global.f64 	[%rd7], %fd40;
	ld.global.f64 	%fd41, [%rd52+-40];
	ld.global.f64 	%fd42, [%rd51+-40];
	sub.f64 	%fd43, %fd41, %fd42;
	abs.f64 	%fd44, %fd43;
	add.f64 	%fd45, %fd40, %fd44;
	st.global.f64 	[%rd7], %fd45;
	ld.global.f64 	%fd46, [%rd52+-32];
	ld.global.f64 	%fd47, [%rd51+-32];
	sub.f64 	%fd48, %fd46, %fd47;
	abs.f64 	%fd49, %fd48;
	add.f64 	%fd50, %fd45, %fd49;
	st.global.f64 	[%rd7], %fd50;
	ld.global.f64 	%fd51, [%rd52+-24];
	ld.global.f64 	%fd52, [%rd51+-24];
	sub.f64 	%fd53, %fd51, %fd52;
	abs.f64 	%fd54, %fd53;
	add.f64 	%fd55, %fd50, %fd54;
	st.global.f64 	[%rd7], %fd55;
	ld.global.f64 	%fd56, [%rd52+-16];
	ld.global.f64 	%fd57, [%rd51+-16];
	sub.f64 	%fd58, %fd56, %fd57;
	abs.f64 	%fd59, %fd58;
	add.f64 	%fd60, %fd55, %fd59;
	st.global.f64 	[%rd7], %fd60;
	ld.global.f64 	%fd61, [%rd52+-8];
	ld.global.f64 	%fd62, [%rd51+-8];
	sub.f64 	%fd63, %fd61, %fd62;
	abs.f64 	%fd64, %fd63;
	add.f64 	%fd65, %fd60, %fd64;
	st.global.f64 	[%rd7], %fd65;
	ld.global.f64 	%fd66, [%rd52];
	ld.global.f64 	%fd67, [%rd51];
	sub.f64 	%fd68, %fd66, %fd67;
	abs.f64 	%fd69, %fd68;
	add.f64 	%fd70, %fd65, %fd69;
	st.global.f64 	[%rd7], %fd70;
	ld.global.f64 	%fd71, [%rd52+8];
	ld.global.f64 	%fd72, [%rd51+8];
	sub.f64 	%fd73, %fd71, %fd72;
	abs.f64 	%fd74, %fd73;
	add.f64 	%fd75, %fd70, %fd74;
	st.global.f64 	[%rd7], %fd75;
	ld.global.f64 	%fd76, [%rd52+16];
	ld.global.f64 	%fd77, [%rd51+16];
	sub.f64 	%fd78, %fd76, %fd77;
	abs.f64 	%fd79, %fd78;
	add.f64 	%fd80, %fd75, %fd79;
	st.global.f64 	[%rd7], %fd80;
	ld.global.f64 	%fd81, [%rd52+24];
	ld.global.f64 	%fd82, [%rd51+24];
	sub.f64 	%fd83, %fd81, %fd82;
	abs.f64 	%fd84, %fd83;
	add.f64 	%fd85, %fd80, %fd84;
	st.global.f64 	[%rd7], %fd85;
	ld.global.f64 	%fd86, [%rd52+32];
	ld.global.f64 	%fd87, [%rd51+32];
	sub.f64 	%fd88, %fd86, %fd87;
	abs.f64 	%fd89, %fd88;
	add.f64 	%fd90, %fd85, %fd89;
	st.global.f64 	[%rd7], %fd90;
	ld.global.f64 	%fd91, [%rd52+40];
	ld.global.f64 	%fd92, [%rd51+40];
	sub.f64 	%fd93, %fd91, %fd92;
	abs.f64 	%fd94, %fd93;
	add.f64 	%fd95, %fd90, %fd94;
	st.global.f64 	[%rd7], %fd95;
	ld.global.f64 	%fd96, [%rd52+48];
	ld.global.f64 	%fd97, [%rd51+48];
	sub.f64 	%fd98, %fd96, %fd97;
	abs.f64 	%fd99, %fd98;
	add.f64 	%fd100, %fd95, %fd99;
	st.global.f64 	[%rd7], %fd100;
	ld.global.f64 	%fd101, [%rd52+56];
	ld.global.f64 	%fd102, [%rd51+56];
	sub.f64 	%fd103, %fd101, %fd102;
	abs.f64 	%fd104, %fd103;
	add.f64 	%fd177, %fd100, %fd104;
	st.global.f64 	[%rd7], %fd177;
	add.s32 	%r49, %r49, 16;
	add.s64 	%rd52, %rd52, 128;
	add.s64 	%rd51, %rd51, 128;
	setp.ne.s32 	%p6, %r49, 256;
	@%p6 bra 	$L__BB0_8;
$L__BB0_9:
	bar.sync 	0;
	setp.ne.s32 	%p7, %r3, 0;
	@%p7 bra 	$L__BB0_17;
	cvta.to.global.u64 	%rd42, %rd21;
	mul.wide.s32 	%rd43, %r11, 8;
	add.s64 	%rd14, %rd42, %rd43;
	mov.b64 	%rd44, 0;
	st.global.u64 	[%rd14], %rd44;
	mul.hi.s32 	%r24, %r11, 1374389535;
	shr.u32 	%r25, %r24, 31;
	shr.s32 	%r26, %r24, 5;
	add.s32 	%r27, %r26, %r25;
	mul.lo.s32 	%r28, %r27, 100;
	sub.s32 	%r6, %r11, %r28;
	setp.eq.s32 	%p8, %r6, 0;
	@%p8 bra 	$L__BB0_13;
	add.s64 	%rd54, %rd1, 64;
	mov.b32 	%r51, 0;
	mov.f64 	%fd178, 0d0000000000000000;
$L__BB0_12:
	ld.global.f64 	%fd106, [%rd54+-64];
	add.f64 	%fd107, %fd106, %fd178;
	st.global.f64 	[%rd14], %fd107;
	ld.global.f64 	%fd108, [%rd54+-56];
	add.f64 	%fd109, %fd108, %fd107;
	st.global.f64 	[%rd14], %fd109;
	ld.global.f64 	%fd110, [%rd54+-48];
	add.f64 	%fd111, %fd110, %fd109;
	st.global.f64 	[%rd14], %fd111;
	ld.global.f64 	%fd112, [%rd54+-40];
	add.f64 	%fd113, %fd112, %fd111;
	st.global.f64 	[%rd14], %fd113;
	ld.global.f64 	%fd114, [%rd54+-32];
	add.f64 	%fd115, %fd114, %fd113;
	st.global.f64 	[%rd14], %fd115;
	ld.global.f64 	%fd116, [%rd54+-24];
	add.f64 	%fd117, %fd116, %fd115;
	st.global.f64 	[%rd14], %fd117;
	ld.global.f64 	%fd118, [%rd54+-16];
	add.f64 	%fd119, %fd118, %fd117;
	st.global.f64 	[%rd14], %fd119;
	ld.global.f64 	%fd120, [%rd54+-8];
	add.f64 	%fd121, %fd120, %fd119;
	st.global.f64 	[%rd14], %fd121;
	ld.global.f64 	%fd122, [%rd54];
	add.f64 	%fd123, %fd122, %fd121;
	st.global.f64 	[%rd14], %fd123;
	ld.global.f64 	%fd124, [%rd54+8];
	add.f64 	%fd125, %fd124, %fd123;
	st.global.f64 	[%rd14], %fd125;
	ld.global.f64 	%fd126, [%rd54+16];
	add.f64 	%fd127, %fd126, %fd125;
	st.global.f64 	[%rd14], %fd127;
	ld.global.f64 	%fd128, [%rd54+24];
	add.f64 	%fd129, %fd128, %fd127;
	st.global.f64 	[%rd14], %fd129;
	ld.global.f64 	%fd130, [%rd54+32];
	add.f64 	%fd131, %fd130, %fd129;
	st.global.f64 	[%rd14], %fd131;
	ld.global.f64 	%fd132, [%rd54+40];
	add.f64 	%fd133, %fd132, %fd131;
	st.global.f64 	[%rd14], %fd133;
	ld.global.f64 	%fd134, [%rd54+48];
	add.f64 	%fd135, %fd134, %fd133;
	st.global.f64 	[%rd14], %fd135;
	ld.global.f64 	%fd136, [%rd54+56];
	add.f64 	%fd178, %fd136, %fd135;
	st.global.f64 	[%rd14], %fd178;
	add.s32 	%r51, %r51, 16;
	add.s64 	%rd54, %rd54, 128;
	setp.ne.s32 	%p9, %r51, 256;
	@%p9 bra 	$L__BB0_12;
	bra.uni 	$L__BB0_15;
$L__BB0_13:
	add.s64 	%rd53, %rd1, 32;
	mov.b32 	%r50, 0;
	mov.u64 	%rd45, $str;
$L__BB0_14:
	ld.global.f64 	%fd137, [%rd53+-32];
	ld.global.f64 	%fd138, [%rd14];
	add.f64 	%fd139, %fd137, %fd138;
	st.global.f64 	[%rd14], %fd139;
	ld.global.f64 	%fd140, [%rd53+-32];
	st.local.f64 	[%rd4], %fd140;
	cvta.global.u64 	%rd46, %rd45;
	{ // callseq 0, 0
	.param .b64 param0;
	st.param.b64 	[param0], %rd46;
	.param .b64 param1;
	st.param.b64 	[param1], %rd25;
	.param .b32 retval0;
	call.uni (retval0), 
	vprintf, 
	(
	param0, 
	param1
	);
	ld.param.b32 	%r31, [retval0];
	} // callseq 0
	ld.global.f64 	%fd141, [%rd53+-24];
	ld.global.f64 	%fd142, [%rd14];
	add.f64 	%fd143, %fd141, %fd142;
	st.global.f64 	[%rd14], %fd143;
	ld.global.f64 	%fd144, [%rd53+-24];
	st.local.f64 	[%rd4], %fd144;
	{ // callseq 1, 0
	.param .b64 param0;
	st.param.b64 	[param0], %rd46;
	.param .b64 param1;
	st.param.b64 	[param1], %rd25;
	.param .b32 retval0;
	call.uni (retval0), 
	vprintf, 
	(
	param0, 
	param1
	);
	ld.param.b32 	%r33, [retval0];
	} // callseq 1
	ld.global.f64 	%fd145, [%rd53+-16];
	ld.global.f64 	%fd146, [%rd14];
	add.f64 	%fd147, %fd145, %fd146;
	st.global.f64 	[%rd14], %fd147;
	ld.global.f64 	%fd148, [%rd53+-16];
	st.local.f64 	[%rd4], %fd148;
	{ // callseq 2, 0
	.param .b64 param0;
	st.param.b64 	[param0], %rd46;
	.param .b64 param1;
	st.param.b64 	[param1], %rd25;
	.param .b32 retval0;
	call.uni (retval0), 
	vprintf, 
	(
	param0, 
	param1
	);
	ld.param.b32 	%r35, [retval0];
	} // callseq 2
	ld.global.f64 	%fd149, [%rd53+-8];
	ld.global.f64 	%fd150, [%rd14];
	add.f64 	%fd151, %fd149, %fd150;
	st.global.f64 	[%rd14], %fd151;
	ld.global.f64 	%fd152, [%rd53+-8];
	st.local.f64 	[%rd4], %fd152;
	{ // callseq 3, 0
	.param .b64 param0;
	st.param.b64 	[param0], %rd46;
	.param .b64 param1;
	st.param.b64 	[param1], %rd25;
	.param .b32 retval0;
	call.uni (retval0), 
	vprintf, 
	(
	param0, 
	param1
	);
	ld.param.b32 	%r37, [retval0];
	} // callseq 3
	ld.global.f64 	%fd153, [%rd53];
	ld.global.f64 	%fd154, [%rd14];
	add.f64 	%fd155, %fd153, %fd154;
	st.global.f64 	[%rd14], %fd155;
	ld.global.f64 	%fd156, [%rd53];
	st.local.f64 	[%rd4], %fd156;
	{ // callseq 4, 0
	.param .b64 param0;
	st.param.b64 	[param0], %rd46;
	.param .b64 param1;
	st.param.b64 	[param1], %rd25;
	.param .b32 retval0;
	call.uni (retval0), 
	vprintf, 
	(
	param0, 
	param1
	);
	ld.param.b32 	%r39, [retval0];
	} // callseq 4
	ld.global.f64 	%fd157, [%rd53+8];
	ld.global.f64 	%fd158, [%rd14];
	add.f64 	%fd159, %fd157, %fd158;
	st.global.f64 	[%rd14], %fd159;
	ld.global.f64 	%fd160, [%rd53+8];
	st.local.f64 	[%rd4], %fd160;
	{ // callseq 5, 0
	.param .b64 param0;
	st.param.b64 	[param0], %rd46;
	.param .b64 param1;
	st.param.b64 	[param1], %rd25;
	.param .b32 retval0;
	call.uni (retval0), 
	vprintf, 
	(
	param0, 
	param1
	);
	ld.param.b32 	%r41, [retval0];
	} // callseq 5
	ld.global.f64 	%fd161, [%rd53+16];
	ld.global.f64 	%fd162, [%rd14];
	add.f64 	%fd163, %fd161, %fd162;
	st.global.f64 	[%rd14], %fd163;
	ld.global.f64 	%fd164, [%rd53+16];
	st.local.f64 	[%rd4], %fd164;
	{ // callseq 6, 0
	.param .b64 param0;
	st.param.b64 	[param0], %rd46;
	.param .b64 param1;
	st.param.b64 	[param1], %rd25;
	.param .b32 retval0;
	call.uni (retval0), 
	vprintf, 
	(
	param0, 
	param1
	);
	ld.param.b32 	%r43, [retval0];
	} // callseq 6
	ld.global.f64 	%fd165, [%rd53+24];
	ld.global.f64 	%fd166, [%rd14];
	add.f64 	%fd167, %fd165, %fd166;
	st.global.f64 	[%rd14], %fd167;
	ld.global.f64 	%fd168, [%rd53+24];
	st.local.f64 	[%rd4], %fd168;
	{ // callseq 7, 0
	.param .b64 param0;
	st.param.b64 	[param0], %rd46;
	.param .b64 param1;
	st.param.b64 	[param1], %rd25;
	.param .b32 retval0;
	call.uni (retval0), 
	vprintf, 
	(
	param0, 
	param1
	);
	ld.param.b32 	%r45, [retval0];
	} // callseq 7
	add.s32 	%r50, %r50, 8;
	add.s64 	%rd53, %rd53, 64;
	setp.eq.s32 	%p10, %r50, 256;
	@%p10 bra 	$L__BB0_15;
	bra.uni 	$L__BB0_14;
$L__BB0_15:
	setp.ne.s32 	%p11, %r6, 0;
	@%p11 bra 	$L__BB0_17;
	ld.global.f64 	%fd169, [%rd14];
	st.local.f64 	[%rd4], %fd169;
	mov.u64 	%rd48, $str;
	cvta.global.u64 	%rd49, %rd48;
	add.u64 	%rd50, %SP, 0;
	{ // callseq 8, 0
	.param .b64 param0;
	st.param.b64 	[param0], %rd49;
	.param .b64 param1;
	st.param.b64 	[param1], %rd50;
	.param .b32 retval0;
	call.uni (retval0), 
	vprintf, 
	(
	param0, 
	param1
	);
	ld.param.b32 	%r47, [retval0];
	} // callseq 8
$L__BB0_17:
	ld.global.f64 	%fd170, [%rd6];
	st.global.f64 	[%rd5], %fd170;
	ret;

}


// ===== COMPILED SASS (sm_100) =====

	.target	sm_100

	.elftype	@"ET_EXEC"


//--------------------- .note.nv.tkinfo           --------------------------
	.section	.note.nv.tkinfo,"",@"SHT_NOTE"
	.sectionflags	@"SHF_NOTE_NV_TKINFO"
	.tkinfo
        /*0018*/ 	.word	0x00000002
        /*0030*/ 	.string	""
        /*0030*/ 	.string	"ptxas"
        /*0030*/ 	.string	"Cuda compilation tools, release 13.0, V13.0.88"
        /*0030*/ 	.string	"Build cuda_13.0.r13.0/compiler.36424714_0"
        /*0030*/ 	.string	"-arch sm_100 -m 64 "



//--------------------- .note.nv.cuinfo           --------------------------
	.section	.note.nv.cuinfo,"",@"SHT_NOTE"
	.sectionflags	@"SHF_NOTE_NV_CUINFO"
        /*0018*/ 	.short	0x0002
        /*001a*/ 	.short	0x0064
        /*001c*/ 	.short	0x0082
	.zero		2


//--------------------- .nv.info                  --------------------------
	.section	.nv.info,"",@"SHT_CUDA_INFO"
	.align	4


	//----- nvinfo : EIATTR_REGCOUNT
	.align		4
        /*0000*/ 	.byte	0x04, 0x2f
        /*0002*/ 	.short	(.L_2 - .L_1)
	.align		4
.L_1:
        /*0004*/ 	.word	index@(_Z7diff_eqPdS_S_S_i)
        /*0008*/ 	.word	0x00000020


	//----- nvinfo : EIATTR_FRAME_SIZE
	.align		4
.L_2:
        /*000c*/ 	.byte	0x04, 0x11
        /*000e*/ 	.short	(.L_4 - .L_3)
	.align		4
.L_3:
        /*0010*/ 	.word	index@(_Z7diff_eqPdS_S_S_i)
        /*0014*/ 	.word	0x00000008


	//----- nvinfo : EIATTR_MIN_STACK_SIZE
	.align		4
.L_4:
        /*0018*/ 	.byte	0x04, 0x12
        /*001a*/ 	.short	(.L_6 - .L_5)
	.align		4
.L_5:
        /*001c*/ 	.word	index@(_Z7diff_eqPdS_S_S_i)
        /*0020*/ 	.word	0x00000008
.L_6:


//--------------------- .nv.compat                --------------------------
	.section	.nv.compat,"",@"SHT_CUDA_COMPAT_INFO"
	.align	4
        /*0000*/ 	.byte	0x02, 0x09, 0x00, 0x00, 0x02, 0x02, 0x01, 0x00, 0x02, 0x05, 0x05, 0x00, 0x03, 0x07, 0x01, 0x01
        /*0010*/ 	.byte	0x02, 0x03, 0x00, 0x00, 0x02, 0x06, 0x01, 0x00, 0x04, 0x0b, 0x08, 0x00, 0x01, 0x00, 0x00, 0x00
        /*0020*/ 	.byte	0x00, 0x00, 0x00, 0x00


//--------------------- .nv.info._Z7diff_eqPdS_S_S_i --------------------------
	.section	.nv.info._Z7diff_eqPdS_S_S_i,"",@"SHT_CUDA_INFO"
	.sectionflags	@""
	.align	4


	//----- nvinfo : EIATTR_CUDA_API_VERSION
	.align		4
        /*0000*/ 	.byte	0x04, 0x37
        /*0002*/ 	.short	(.L_8 - .L_7)
.L_7:
        /*0004*/ 	.word	0x00000082


	//----- nvinfo : EIATTR_KPARAM_INFO
	.align		4
.L_8:
        /*0008*/ 	.byte	0x04, 0x17
        /*000a*/ 	.short	(.L_10 - .L_9)
.L_9:
        /*000c*/ 	.word	0x00000000
        /*0010*/ 	.short	0x0004
        /*0012*/ 	.short	0x0020
        /*0014*/ 	.byte	0x00, 0xf0, 0x11, 0x00


	//----- nvinfo : EIATTR_KPARAM_INFO
	.align		4
.L_10:
        /*0018*/ 	.byte	0x04, 0x17
        /*001a*/ 	.short	(.L_12 - .L_11)
.L_11:
        /*001c*/ 	.word	0x00000000
        /*0020*/ 	.short	0x0003
        /*0022*/ 	.short	0x0018
        /*0024*/ 	.byte	0x00, 0xf5, 0x21, 0x00


	//----- nvinfo : EIATTR_KPARAM_INFO
	.align		4
.L_12:
        /*0028*/ 	.byte	0x04, 0x17
        /*002a*/ 	.short	(.L_14 - .L_13)
.L_13:
        /*002c*/ 	.word	0x00000000
        /*0030*/ 	.short	0x0002
        /*0032*/ 	.short	0x0010
        /*0034*/ 	.byte	0x00, 0xf5, 0x21, 0x00


	//----- nvinfo : EIATTR_KPARAM_INFO
	.align		4
.L_14:
        /*0038*/ 	.byte	0x04, 0x17
        /*003a*/ 	.short	(.L_16 - .L_15)
.L_15:
        /*003c*/ 	.word	0x00000000
        /*0040*/ 	.short	0x0001
        /*0042*/ 	.short	0x0008
        /*0044*/ 	.byte	0x00, 0xf5, 0x21, 0x00


	//----- nvinfo : EIATTR_KPARAM_INFO
	.align		4
.L_16:
        /*0048*/ 	.byte	0x04, 0x17
        /*004a*/ 	.short	(.L_18 - .L_17)
.L_17:
        /*004c*/ 	.word	0x00000000
        /*0050*/ 	.short	0x0000
        /*0052*/ 	.short	0x0000
        /*0054*/ 	.byte	0x00, 0xf5, 0x21, 0x00


	//----- nvinfo : EIATTR_SPARSE_MMA_MASK
	.align		4
.L_18:
        /*0058*/ 	.byte	0x03, 0x50
        /*005a*/ 	.short	0x0000


	//----- nvinfo : EIATTR_MAXREG_COUNT
	.align		4
        /*005c*/ 	.byte	0x03, 0x1b
        /*005e*/ 	.short	0x00ff


	//----- nvinfo : EIATTR_NUM_BARRIERS
	.align		4
        /*0060*/ 	.byte	0x02, 0x4c
        /*0062*/ 	.byte	0x01
	.zero		1


	//----- nvinfo : EIATTR_EXTERNS
	.align		4
        /*0064*/ 	.byte	0x04, 0x0f
        /*0066*/ 	.short	(.L_20 - .L_19)


	//   ....[0]....
	.align		4
.L_19:
        /*0068*/ 	.word	index@(vprintf)


	//----- nvinfo : EIATTR_MERCURY_ISA_VERSION
	.align		4
.L_20:
        /*006c*/ 	.byte	0x03, 0x5f
        /*006e*/ 	.short	0x0101


	//----- nvinfo : EIATTR_VRC_CTA_INIT_COUNT
	.align		4
        /*0070*/ 	.byte	0x02, 0x4a
	.zero		1
	.zero		1


	//----- nvinfo : EIATTR_SYSCALL_OFFSETS
	.align		4
        /*0074*/ 	.byte	0x04, 0x46
        /*0076*/ 	.short	(.L_22 - .L_21)


	//   ....[0]....
.L_21:
        /*0078*/ 	.word	0x000019c0


	//   ....[1]....
        /*007c*/ 	.word	0x00001ab0


	//   ....[2]....
        /*0080*/ 	.word	0x00001b90


	//   ....[3]....
        /*0084*/ 	.word	0x00001c70


	//   ....[4]....
        /*0088*/ 	.word	0x00001d50


	//   ....[5]....
        /*008c*/ 	.word	0x00001e30


	//   ....[6]....
        /*0090*/ 	.word	0x00001f10


	//   ....[7]....
        /*0094*/ 	.word	0x00001ff0


	//   ....[8]....
        /*0098*/ 	.word	0x00002170


	//----- nvinfo : EIATTR_EXIT_INSTR_OFFSETS
	.align		4
.L_22:
        /*009c*/ 	.byte	0x04, 0x1c
        /*009e*/ 	.short	(.L_24 - .L_23)


	//   ....[0]....
.L_23:
        /*00a0*/ 	.word	0x000021b0


	//----- nvinfo : EIATTR_CRS_STACK_SIZE
	.align		4
.L_24:
        /*00a4*/ 	.byte	0x04, 0x1e
        /*00a6*/ 	.short	(.L_26 - .L_25)
.L_25:
        /*00a8*/ 	.word	0x00000000


	//----- nvinfo : EIATTR_CBANK_PARAM_SIZE
	.align		4
.L_26:
        /*00ac*/ 	.byte	0x03, 0x19
        /*00ae*/ 	.short	0x0024


	//----- nvinfo : EIATTR_PARAM_CBANK
	.align		4
        /*00b0*/ 	.byte	0x04, 0x0a
        /*00b2*/ 	.short	(.L_28 - .L_27)
	.align		4
.L_27:
        /*00b4*/ 	.word	index@(.nv.constant0._Z7diff_eqPdS_S_S_i)
        /*00b8*/ 	.short	0x0380
        /*00ba*/ 	.short	0x0024


	//----- nvinfo : EIATTR_SW_WAR
	.align		4
.L_28:
        /*00bc*/ 	.byte	0x04, 0x36
        /*00be*/ 	.short	(.L_30 - .L_29)
.L_29:
        /*00c0*/ 	.word	0x00000008
.L_30:


//--------------------- .nv.callgraph             --------------------------
	.section	.nv.callgraph,"",@"SHT_CUDA_CALLGRAPH"
	.align	4
	.sectionentsize	8
	.align		4
        /*0000*/ 	.word	0x00000000
	.align		4
        /*0004*/ 	.word	0xffffffff
	.align		4
        /*0008*/ 	.word	index@(_Z7diff_eqPdS_S_S_i)
	.align		4
        /*000c*/ 	.word	index@(vprintf)
	.align		4
        /*0010*/ 	.word	0x00000000
	.align		4
        /*0014*/ 	.word	0xfffffffe
	.align		4
        /*0018*/ 	.word	0x00000000
	.align		4
        /*001c*/ 	.word	0xfffffffd
	.align		4
        /*0020*/ 	.word	0x00000000
	.align		4
        /*0024*/ 	.word	0xfffffffc


//--------------------- .nv.constant4             --------------------------
	.section	.nv.constant4,"a",@progbits
	.align	8
	.align		8
.nv.constant4:
        /*0000*/ 	.dword	vprintf
	.align		8
        /*0008*/ 	.dword	$str


//--------------------- .text._Z7diff_eqPdS_S_S_i --------------------------
	.section	.text._Z7diff_eqPdS_S_S_i,"ax",@progbits
	.align	128
        .global         _Z7diff_eqPdS_S_S_i
        .type           _Z7diff_eqPdS_S_S_i,@function
        .size           _Z7diff_eqPdS_S_S_i,(.L_x_25 - _Z7diff_eqPdS_S_S_i)
        .other          _Z7diff_eqPdS_S_S_i,@"STO_CUDA_ENTRY STV_DEFAULT"
_Z7diff_eqPdS_S_S_i:
.text._Z7diff_eqPdS_S_S_i:
[----:B------:R-:W0:Y:S01]  /*0000*/  LDC R1, c[0x0][0x37c] ;  /* 0x0000df00ff017b82 */ /* 0x000e220000000800 */
[----:B------:R-:W1:Y:S01]  /*0010*/  S2R R3, SR_CTAID.X ;  /* 0x0000000000037919 */ /* 0x000e620000002500 */
[----:B------:R-:W2:Y:S01]  /*0020*/  LDCU UR4, c[0x0][0x2f8] ;  /* 0x00005f00ff0477ac */ /* 0x000ea20008000800 */
[----:B0-----:R-:W-:Y:S01]  /*0030*/  VIADD R1, R1, 0xfffffff8 ;  /* 0xfffffff801017836 */ /* 0x001fe20000000000 */
[----:B------:R-:W-:Y:S01]  /*0040*/  CS2R R8, SRZ ;  /* 0x0000000000087805 */ /* 0x000fe2000001ff00 */
[----:B------:R-:W0:Y:S01]  /*0050*/  S2R R4, SR_TID.X ;  /* 0x0000000000047919 */ /* 0x000e220000002100 */
[----:B------:R-:W3:Y:S01]  /*0060*/  LDCU UR5, c[0x0][0x2fc] ;  /* 0x00005f80ff0577ac */ /* 0x000ee20008000800 */
[----:B------:R-:W0:Y:S01]  /*0070*/  LDCU UR6, c[0x0][0x360] ;  /* 0x00006c00ff0677ac */ /* 0x000e220008000800 */
[----:B------:R-:W4:Y:S01]  /*0080*/  LDCU.64 UR36, c[0x0][0x358] ;  /* 0x00006b00ff2477ac */ /* 0x000f220008000a00 */
[----:B--2---:R-:W-:-:S05]  /*0090*/  IADD3 R24, P1, PT, R1, UR4, RZ ;  /* 0x0000000401187c10 */ /* 0x004fca000ff3e0ff */
[----:B---3--:R-:W-:Y:S01]  /*00a0*/  IMAD.X R2, RZ, RZ, UR5, P1 ;  /* 0x00000005ff027e24 */ /* 0x008fe200088e06ff */
[C---:B-1----:R-:W-:Y:S01]  /*00b0*/  ISETP.NE.AND P0, PT, R3.reuse, RZ, PT ;  /* 0x000000ff0300720c */ /* 0x042fe20003f05270 */
[----:B0-----:R-:W-:-:S12]  /*00c0*/  IMAD R0, R3, UR6, R4 ;  /* 0x0000000603007c24 */ /* 0x001fd8000f8e0204 */
[----:B----4-:R-:W-:Y:S05]  /*00d0*/  @!P0 BRA `(.L_x_0) ;  /* 0x0000000000288947 */ /* 0x010fea0003800000 */
[----:B------:R-:W0:Y:S01]  /*00e0*/  LDCU.64 UR4, c[0x0][0x380] ;  /* 0x00007000ff0477ac */ /* 0x000e220008000a00 */
[----:B------:R-:W-:-:S05]  /*00f0*/  IMAD R5, R3, 0x100, R4 ;  /* 0x0000010003057824 */ /* 0x000fca00078e0204 */
[----:B------:R-:W-:Y:S01]  /*0100*/  IADD3 R9, PT, PT, R5, -0x100, RZ ;  /* 0xffffff0005097810 */ /* 0x000fe20007ffe0ff */
[----:B0-----:R-:W-:Y:S02]  /*0110*/  IMAD.U32 R28, RZ, RZ, UR4 ;  /* 0x00000004ff1c7e24 */ /* 0x001fe4000f8e00ff */
[----:B------:R-:W-:Y:S02]  /*0120*/  IMAD.U32 R29, RZ, RZ, UR5 ;  /* 0x00000005ff1d7e24 */ /* 0x000fe4000f8e00ff */
[----:B------:R-:W-:-:S06]  /*0130*/  IMAD.WIDE.U32 R8, R9, 0x8, R28 ;  /* 0x0000000809087825 */ /* 0x000fcc00078e001c */
[----:B------:R-:W5:Y:S01]  /*0140*/  LDG.E.64 R8, desc[UR36][R8.64] ;  /* 0x0000002408087981 */ /* 0x000f62000c1e1b00 */
[----:B------:R-:W-:Y:S02]  /*0150*/  ISETP.GT.U32.AND P0, PT, R3, 0xfe, PT ;  /* 0x000000fe0300780c */ /* 0x000fe40003f04070 */
[----:B------:R-:W-:-:S11]  /*0160*/  CS2R R12, SRZ ;  /* 0x00000000000c7805 */ /* 0x000fd6000001ff00 */
[----:B------:R-:W-:Y:S05]  /*0170*/  @P0 BRA `(.L_x_1) ;  /* 0x0000000000140947 */ /* 0x000fea0003800000 */
.L_x_0:
[----:B------:R-:W0:Y:S01]  /*0180*/  LDC.64 R28, c[0x0][0x380] ;  /* 0x0000e000ff1c7b82 */ /* 0x000e220000000a00 */
[----:B------:R-:W-:-:S05]  /*0190*/  IMAD R5, R3, 0x100, R4 ;  /* 0x0000010003057824 */ /* 0x000fca00078e0204 */
[----:B------:R-:W-:-:S05]  /*01a0*/  IADD3 R13, PT, PT, R5, 0x100, RZ ;  /* 0x00000100050d7810 */ /* 0x000fca0007ffe0ff */
[----:B0-----:R-:W-:-:S06]  /*01b0*/  IMAD.WIDE.U32 R12, R13, 0x8, R28 ;  /* 0x000000080d0c7825 */ /* 0x001fcc00078e001c */
[----:B------:R-:W5:Y:S02]  /*01c0*/  LDG.E.64 R12, desc[UR36][R12.64] ;  /* 0x000000240c0c7981 */ /* 0x000f64000c1e1b00 */
.L_x_1:
[----:B------:R-:W-:Y:S01]  /*01d0*/  ISETP.NE.AND P0, PT, R4, RZ, PT ;  /* 0x000000ff0400720c */ /* 0x000fe20003f05270 */
[----:B------:R-:W-:Y:S04]  /*01e0*/  BSSY.RECONVERGENT B0, `(.L_x_2) ;  /* 0x0000012000007945 */ /* 0x000fe80003800200 */
[----:B------:R-:W-:Y:S01]  /*01f0*/  BSSY.RELIABLE B8, `(.L_x_3) ;  /* 0x000000a000087945 */ /* 0x000fe20003800100 */
[----:B------:R-:W-:-:S07]  /*0200*/  CS2R R14, SRZ ;  /* 0x00000000000e7805 */ /* 0x000fce000001ff00 */
[----:B------:R-:W-:Y:S05]  /*0210*/  @!P0 BRA `(.L_x_4) ;  /* 0x00000000001c8947 */ /* 0x000fea0003800000 */
[----:B------:R-:W-:-:S04]  /*0220*/  VIADD R15, R5, 0xffffffff ;  /* 0xffffffff050f7836 */ /* 0x000fc80000000000 */
[----:B------:R-:W-:-:S06]  /*0230*/  IMAD.WIDE.U32 R14, R15, 0x8, R28 ;  /* 0x000000080f0e7825 */ /* 0x000fcc00078e001c */
[----:B------:R-:W5:Y:S01]  /*0240*/  LDG.E.64 R14, desc[UR36][R14.64] ;  /* 0x000000240e0e7981 */ /* 0x000f62000c1e1b00 */
[----:B------:R-:W-:Y:S02]  /*0250*/  ISETP.GT.U32.AND P0, PT, R4, 0xfe, PT ;  /* 0x000000fe0400780c */ /* 0x000fe40003f04070 */
[----:B------:R-:W-:-:S11]  /*0260*/  CS2R R10, SRZ ;  /* 0x00000000000a7805 */ /* 0x000fd6000001ff00 */
[----:B------:R-:W-:Y:S05]  /*0270*/  @P0 BREAK.RELIABLE B8 ;  /* 0x0000000000080942 */ /* 0x000fea0003800100 */
[----:B------:R-:W-:Y:S05]  /*0280*/  @P0 BRA `(.L_x_5) ;  /* 0x00000000001c0947 */ /* 0x000fea0003800000 */
.L_x_4:
[----:B------:R-:W-:Y:S05]  /*0290*/  BSYNC.RELIABLE B8 ;  /* 0x0000000000087941 */ /* 0x000fea0003800100 */
.L_x_3:
[----:B------:R-:W0:Y:S01]  /*02a0*/  LDCU.64 UR4, c[0x0][0x380] ;  /* 0x00007000ff0477ac */ /* 0x000e220008000a00 */
[----:B------:R-:W-:-:S05]  /*02b0*/  LEA R5, P0, R3, R4, 0x8 ;  /* 0x0000000403057211 */ /* 0x000fca00078040ff */
[----:B------:R-:W-:Y:S01]  /*02c0*/  IMAD.X R6, RZ, RZ, RZ, P0 ;  /* 0x000000ffff067224 */ /* 0x000fe200000e06ff */
[----:B0-----:R-:W-:-:S04]  /*02d0*/  LEA R10, P0, R5, UR4, 0x3 ;  /* 0x00000004050a7c11 */ /* 0x001fc8000f8018ff */
[----:B------:R-:W-:-:S06]  /*02e0*/  LEA.HI.X R11, R5, UR5, R6, 0x3, P0 ;  /* 0x00000005050b7c11 */ /* 0x000fcc00080f1c06 */
[----:B------:R-:W5:Y:S03]  /*02f0*/  LDG.E.64 R10, desc[UR36][R10.64+0x8] ;  /* 0x000008240a0a7981 */ /* 0x000f66000c1e1b00 */
.L_x_5:
[----:B------:R-:W-:Y:S05]  /*0300*/  BSYNC.RECONVERGENT B0 ;  /* 0x0000000000007941 */ /* 0x000fea0003800200 */
.L_x_2:
[----:B------:R-:W-:Y:S05]  /*0310*/  WARPSYNC.ALL ;  /* 0x0000000000007948 */ /* 0x000fea0003800000 */
[----:B------:R-:W-:Y:S01]  /*0320*/  IMAD.WIDE R28, R0, 0x8, R28 ;  /* 0x00000008001c7825 */ /* 0x000fe200078e021c */
[----:B-----5:R-:W-:Y:S01]  /*0330*/  DADD R8, R12, R8 ;  /* 0x000000000c087229 */ /* 0x020fe20000000008 */
[----:B------:R-:W0:Y:S03]  /*0340*/  LDC.64 R22, c[0x0][0x388] ;  /* 0x0000e200ff167b82 */ /* 0x000e260000000a00 */
[----:B------:R-:W2:Y:S01]  /*0350*/  LDG.E.64 R6, desc[UR36][R28.64] ;  /* 0x000000241c067981 */ /* 0x000ea2000c1e1b00 */
[----:B------:R-:W-:Y:S01]  /*0360*/  ISETP.NE.AND P0, PT, R4, RZ, PT ;  /* 0x000000ff0400720c */ /* 0x000fe20003f05270 */
[----:B------:R-:W-:Y:S01]  /*0370*/  UMOV UR4, 0xd2f1a9fc ;  /* 0xd2f1a9fc00047882 */ /* 0x000fe20000000000 */
[----:B------:R-:W-:Y:S01]  /*0380*/  UMOV UR5, 0x3f50624d ;  /* 0x3f50624d00057882 */ /* 0x000fe20000000000 */
[----:B------:R-:W-:Y:S01]  /*0390*/  DADD R8, R8, R14 ;  /* 0x0000000008087229 */ /* 0x000fe2000000000e */
[----:B------:R-:W-:Y:S07]  /*03a0*/  BSSY.RECONVERGENT B0, `(.L_x_6) ;  /* 0x000006c000007945 */ /* 0x000fee0003800200 */
[----:B------:R-:W-:Y:S01]  /*03b0*/  DADD R8, R8, R10 ;  /* 0x0000000008087229 */ /* 0x000fe2000000000a */
[----:B0-----:R-:W-:-:S07]  /*03c0*/  IMAD.WIDE R22, R0, 0x8, R22 ;  /* 0x0000000800167825 */ /* 0x001fce00078e0216 */
[----:B--2---:R-:W-:-:S08]  /*03d0*/  DFMA R8, R6, -4, R8 ;  /* 0xc01000000608782b */ /* 0x004fd00000000008 */
[----:B------:R-:W-:-:S07]  /*03e0*/  DFMA R8, R8, UR4, R6 ;  /* 0x0000000408087c2b */ /* 0x000fce0008000006 */
[----:B------:R0:W-:Y:S01]  /*03f0*/  STG.E.64 desc[UR36][R22.64], R8 ;  /* 0x0000000816007986 */ /* 0x0001e2000c101b24 */
[----:B------:R-:W-:Y:S06]  /*0400*/  BAR.SYNC.DEFER_BLOCKING 0x0 ;  /* 0x0000000000007b1d */ /* 0x000fec0000010000 */
[----:B------:R-:W-:Y:S05]  /*0410*/  @P0 BRA `(.L_x_7) ;  /* 0x0000000400900947 */ /* 0x000fea0003800000 */
[----:B------:R-:W1:Y:S01]  /*0420*/  LDC.64 R4, c[0x0][0x390] ;  /* 0x0000e400ff047b82 */ /* 0x000e620000000a00 */
[----:B------:R-:W0:Y:S01]  /*0430*/  LDCU.128 UR4, c[0x0][0x380] ;  /* 0x00007000ff0477ac */ /* 0x000e220008000c00 */
[----:B------:R-:W-:Y:S01]  /*0440*/  MOV R7, 0x0 ;  /* 0x0000000000077802 */ /* 0x000fe20000000f00 */
[----:B------:R-:W-:Y:S01]  /*0450*/  IMAD.MOV.U32 R6, RZ, RZ, 0x40 ;  /* 0x00000040ff067424 */ /* 0x000fe200078e00ff */
[----:B------:R-:W-:-:S03]  /*0460*/  CS2R R10, SRZ ;  /* 0x00000000000a7805 */ /* 0x000fc6000001ff00 */
[----:B------:R-:W-:-:S03]  /*0470*/  IMAD.WIDE R6, R0, 0x8, R6 ;  /* 0x0000000800067825 */ /* 0x000fc600078e0206 */
[C---:B0-----:R-:W-:Y:S02]  /*0480*/  IADD3 R8, P0, PT, R6.reuse, UR6, RZ ;  /* 0x0000000606087c10 */ /* 0x041fe4000ff1e0ff */
[----:B------:R-:W-:Y:S01]  /*0490*/  IADD3 R6, P1, PT, R6, UR4, RZ ;  /* 0x0000000406067c10 */ /* 0x000fe2000ff3e0ff */
[----:B------:R-:W-:Y:S01]  /*04a0*/  UMOV UR4, URZ ;  /* 0x000000ff00047c82 */ /* 0x000fe20008000000 */
[----:B------:R-:W-:Y:S01]  /*04b0*/  IADD3.X R9, PT, PT, R7, UR7, RZ, P0, !PT ;  /* 0x0000000707097c10 */ /* 0x000fe200087fe4ff */
[----:B-1----:R-:W-:Y:S01]  /*04c0*/  IMAD.WIDE.U32 R4, R3, 0x8, R4 ;  /* 0x0000000803047825 */ /* 0x002fe200078e0004 */
[----:B------:R-:W-:-:S04]  /*04d0*/  IADD3.X R7, PT, PT, R7, UR5, RZ, P1, !PT ;  /* 0x0000000507077c10 */ /* 0x000fc80008ffe4ff */
[----:B------:R0:W-:Y:S05]  /*04e0*/  STG.E.64 desc[UR36][R4.64], RZ ;  /* 0x000000ff04007986 */ /* 0x0001ea000c101b24 */
.L_x_8:
[----:B--2---:R-:W2:Y:S04]  /*04f0*/  LDG.E.64 R12, desc[UR36][R8.64+-0x40] ;  /* 0xffffc024080c7981 */ /* 0x004ea8000c1e1b00 */
[----:B------:R-:W2:Y:S02]  /*0500*/  LDG.E.64 R14, desc[UR36][R6.64+-0x40] ;  /* 0xffffc024060e7981 */ /* 0x000ea4000c1e1b00 */
[----:B--2---:R-:W-:-:S08]  /*0510*/  DADD R12, R12, -R14 ;  /* 0x000000000c0c7229 */ /* 0x004fd0000000080e */
[----:B------:R-:W-:-:S07]  /*0520*/  DADD R12, |R12|, R10 ;  /* 0x000000000c0c7229 */ /* 0x000fce000000020a */
[----:B------:R1:W-:Y:S04]  /*0530*/  STG.E.64 desc[UR36][R4.64], R12 ;  /* 0x0000000c04007986 */ /* 0x0003e8000c101b24 */
[----:B------:R-:W2:Y:S04]  /*0540*/  LDG.E.64 R10, desc[UR36][R8.64+-0x38] ;  /* 0xffffc824080a7981 */ /* 0x000ea8000c1e1b00 */
[----:B------:R-:W2:Y:S02]  /*0550*/  LDG.E.64 R14, desc[UR36][R6.64+-0x38] ;  /* 0xffffc824060e7981 */ /* 0x000ea4000c1e1b00 */
[----:B--2---:R-:W-:-:S08]  /*0560*/  DADD R10, R10, -R14 ;  /* 0x000000000a0a7229 */ /* 0x004fd0000000080e */
[----:B------:R-:W-:-:S07]  /*0570*/  DADD R10, R12, |R10| ;  /* 0x000000000c0a7229 */ /* 0x000fce000000040a */
[----:B------:R2:W-:Y:S04]  /*0580*/  STG.E.64 desc[UR36][R4.64], R10 ;  /* 0x0000000a04007986 */ /* 0x0005e8000c101b24 */
[----:B------:R-:W3:Y:S04]  /*0590*/  LDG.E.64 R14, desc[UR36][R8.64+-0x30] ;  /* 0xffffd024080e7981 */ /* 0x000ee8000c1e1b00 */
[----:B------:R-:W3:Y:S02]  /*05a0*/  LDG.E.64 R16, desc[UR36][R6.64+-0x30] ;  /* 0xffffd02406107981 */ /* 0x000ee4000c1e1b00 */
[----:B---3--:R-:W-:-:S08]  /*05b0*/  DADD R14, R14, -R16 ;  /* 0x000000000e0e7229 */ /* 0x008fd00000000810 */
[----:B------:R-:W-:-:S07]  /*05c0*/  DADD R14, R10, |R14| ;  /* 0x000000000a0e7229 */ /* 0x000fce000000040e */
[----:B------:R3:W-:Y:S04]  /*05d0*/  STG.E.64 desc[UR36][R4.64], R14 ;  /* 0x0000000e04007986 */ /* 0x0007e8000c101b24 */
[----:B-1----:R-:W4:Y:S04]  /*05e0*/  LDG.E.64 R12, desc[UR36][R8.64+-0x28] ;  /* 0xffffd824080c7981 */ /* 0x002f28000c1e1b00 */
[----:B------:R-:W4:Y:S02]  /*05f0*/  LDG.E.64 R16, desc[UR36][R6.64+-0x28] ;  /* 0xffffd82406107981 */ /* 0x000f24000c1e1b00 */
[----:B----4-:R-:W-:-:S08]  /*0600*/  DADD R12, R12, -R16 ;  /* 0x000000000c0c7229 */ /* 0x010fd00000000810 */
[----:B------:R-:W-:-:S07]  /*0610*/  DADD R12, R14, |R12| ;  /* 0x000000000e0c7229 */ /* 0x000fce000000040c */
[----:B------:R1:W-:Y:S04]  /*0620*/  STG.E.64 desc[UR36][R4.64], R12 ;  /* 0x0000000c04007986 */ /* 0x0003e8000c101b24 */
[----:B--2---:R-:W2:Y:S04]  /*0630*/  LDG.E.64 R10, desc[UR36][R8.64+-0x20] ;  /* 0xffffe024080a7981 */ /* 0x004ea8000c1e1b00 */
[----:B------:R-:W2:Y:S02]  /*0640*/  LDG.E.64 R16, desc[UR36][R6.64+-0x20] ;  /* 0xffffe02406107981 */ /* 0x000ea4000c1e1b00 */
[----:B--2---:R-:W-:-:S08]  /*0650*/  DADD R10, R10, -R16 ;  /* 0x000000000a0a7229 */ /* 0x004fd00000000810 */
[----:B------:R-:W-:-:S07]  /*0660*/  DADD R10, R12, |R10| ;  /* 0x000000000c0a7229 */ /* 0x000fce000000040a */
[----:B------:R2:W-:Y:S04]  /*0670*/  STG.E.64 desc[UR36][R4.64], R10 ;  /* 0x0000000a04007986 */ /* 0x0005e8000c101b24 */
[----:B---3--:R-:W3:Y:S04]  /*0680*/  LDG.E.64 R14, desc[UR36][R8.64+-0x18] ;  /* 0xffffe824080e7981 */ /* 0x008ee8000c1e1b00 */
        /* <DEDUP_REMOVED lines=44> */
[----:B------:R-:W4:Y:S04]  /*0950*/  LDG.E.64 R10, desc[UR36][R8.64+0x30] ;  /* 0x00003024080a7981 */ /* 0x000f28000c1e1b00 */
[----:B---3--:R-:W4:Y:S02]  /*0960*/  LDG.E.64 R14, desc[UR36][R6.64+0x30] ;  /* 0x00003024060e7981 */ /* 0x008f24000c1e1b00 */
[----:B----4-:R-:W-:-:S08]  /*0970*/  DADD R10, R10, -R14 ;  /* 0x000000000a0a7229 */ /* 0x010fd0000000080e */
[----:B------:R-:W-:-:S07]  /*0980*/  DADD R14, R16, |R10| ;  /* 0x00000000100e7229 */ /* 0x000fce000000040a */
[----:B------:R2:W-:Y:S04]  /*0990*/  STG.E.64 desc[UR36][R4.64], R14 ;  /* 0x0000000e04007986 */ /* 0x0005e8000c101b24 */
[----:B------:R3:W4:Y:S04]  /*09a0*/  LDG.E.64 R10, desc[UR36][R8.64+0x38] ;  /* 0x00003824080a7981 */ /* 0x000728000c1e1b00 */
[----:B-1----:R1:W4:Y:S01]  /*09b0*/  LDG.E.64 R12, desc[UR36][R6.64+0x38] ;  /* 0x00003824060c7981 */ /* 0x002322000c1e1b00 */
[----:B------:R-:W-:-:S04]  /*09c0*/  UIADD3 UR4, UPT, UPT, UR4, 0x10, URZ ;  /* 0x0000001004047890 */ /* 0x000fc8000fffe0ff */
[----:B------:R-:W-:Y:S01]  /*09d0*/  UISETP.NE.AND UP0, UPT, UR4, 0x100, UPT ;  /* 0x000001000400788c */ /* 0x000fe2000bf05270 */
[----:B---3--:R-:W-:Y:S02]  /*09e0*/  IADD3 R8, P0, PT, R8, 0x80, RZ ;  /* 0x0000008008087810 */ /* 0x008fe40007f1e0ff */
[----:B-1----:R-:W-:-:S03]  /*09f0*/  IADD3 R6, P1, PT, R6, 0x80, RZ ;  /* 0x0000008006067810 */ /* 0x002fc60007f3e0ff */
[----:B------:R-:W-:Y:S02]  /*0a00*/  IMAD.X R9, RZ, RZ, R9, P0 ;  /* 0x000000ffff097224 */ /* 0x000fe400000e0609 */
[----:B------:R-:W-:Y:S01]  /*0a10*/  IMAD.X R7, RZ, RZ, R7, P1 ;  /* 0x000000ffff077224 */ /* 0x000fe200008e0607 */
[----:B----4-:R-:W-:-:S08]  /*0a20*/  DADD R10, R10, -R12 ;  /* 0x000000000a0a7229 */ /* 0x010fd0000000080c */
[----:B------:R-:W-:-:S07]  /*0a30*/  DADD R10, R14, |R10| ;  /* 0x000000000e0a7229 */ /* 0x000fce000000040a */
[----:B------:R2:W-:Y:S01]  /*0a40*/  STG.E.64 desc[UR36][R4.64], R10 ;  /* 0x0000000a04007986 */ /* 0x0005e2000c101b24 */
[----:B------:R-:W-:Y:S05]  /*0a50*/  BRA.U UP0, `(.L_x_8) ;  /* 0xfffffff900a47547 */ /* 0x000fea000b83ffff */
.L_x_7:
[----:B------:R-:W-:Y:S05]  /*0a60*/  BSYNC.RECONVERGENT B0 ;  /* 0x0000000000007941 */ /* 0x000fea0003800200 */
.L_x_6:
[----:B------:R-:W-:Y:S01]  /*0a70*/  BAR.SYNC.DEFER_BLOCKING 0x0 ;  /* 0x0000000000007b1d */ /* 0x000fe20000010000 */
[----:B------:R-:W-:-:S05]  /*0a80*/  ISETP.NE.AND P0, PT, R0, RZ, PT ;  /* 0x000000ff0000720c */ /* 0x000fca0003f05270 */
[----:B------:R-:W-:Y:S08]  /*0a90*/  BSSY.RECONVERGENT B7, `(.L_x_9) ;  /* 0x000016f000077945 */ /* 0x000ff00003800200 */
[----:B------:R-:W-:Y:S05]  /*0aa0*/  @P0 BRA `(.L_x_10) ;  /* 0x0000001400b40947 */ /* 0x000fea0003800000 */
[----:B0-2---:R-:W0:Y:S01]  /*0ab0*/  LDC R4, c[0x0][0x3a0] ;  /* 0x0000e800ff047b82 */ /* 0x005e220000000800 */
[----:B------:R-:W1:Y:S01]  /*0ac0*/  LDCU.64 UR6, c[0x0][0x390] ;  /* 0x00007200ff0677ac */ /* 0x000e620008000a00 */
[----:B------:R-:W-:Y:S01]  /*0ad0*/  BSSY.RECONVERGENT B6, `(.L_x_11) ;  /* 0x0000158000067945 */ /* 0x000fe20003800200 */
[----:B------:R-:W-:Y:S01]  /*0ae0*/  UMOV UR4, 0x40 ;  /* 0x0000004000047882 */ /* 0x000fe20000000000 */
[----:B------:R-:W-:-:S04]  /*0af0*/  UMOV UR5, 0x0 ;  /* 0x0000000000057882 */ /* 0x000fc80000000000 */
[----:B------:R-:W2:Y:S01]  /*0b00*/  LDC.64 R18, c[0x0][0x398] ;  /* 0x0000e600ff127b82 */ /* 0x000ea20000000a00 */
[----:B-1----:R-:W-:Y:S01]  /*0b10*/  UIMAD.WIDE.U32 UR4, UR6, 0x1, UR4 ;  /* 0x00000001060478a5 */ /* 0x002fe2000f8e0004 */
[----:B0-----:R-:W-:-:S05]  /*0b20*/  IMAD.HI R0, R4, 0x51eb851f, RZ ;  /* 0x51eb851f04007827 */ /* 0x001fca00078e02ff */
[----:B------:R-:W-:Y:S01]  /*0b30*/  SHF.R.U32.HI R3, RZ, 0x1f, R0 ;  /* 0x0000001fff037819 */ /* 0x000fe20000011600 */
[----:B--2---:R-:W-:-:S03]  /*0b40*/  IMAD.WIDE R18, R4, 0x8, R18 ;  /* 0x0000000804127825 */ /* 0x004fc600078e0212 */
[----:B------:R-:W-:Y:S02]  /*0b50*/  LEA.HI.SX32 R3, R0, R3, 0x1b ;  /* 0x0000000300037211 */ /* 0x000fe400078fdaff */
[----:B------:R0:W-:Y:S03]  /*0b60*/  STG.E.64 desc[UR36][R18.64], RZ ;  /* 0x000000ff12007986 */ /* 0x0001e6000c101b24 */
[----:B------:R-:W-:-:S05]  /*0b70*/  IMAD R3, R3, -0x64, R4 ;  /* 0xffffff9c03037824 */ /* 0x000fca00078e0204 */
[----:B------:R-:W-:-:S13]  /*0b80*/  ISETP.NE.AND P0, PT, R3, RZ, PT ;  /* 0x000000ff0300720c */ /* 0x000fda0003f05270 */
[----:B0-----:R-:W-:Y:S05]  /*0b90*/  @!P0 BRA `(.L_x_12) ;  /* 0x0000000c003c8947 */ /* 0x001fea0003800000 */
[----:B------:R-:W-:Y:S01]  /*0ba0*/  UIADD3 UR6, UPT, UPT, UR5, UR7, URZ ;  /* 0x0000000705067290 */ /* 0x000fe2000fffe0ff */
[----:B------:R-:W-:Y:S01]  /*0bb0*/  IMAD.U32 R4, RZ, RZ, UR4 ;  /* 0x00000004ff047e24 */ /* 0x000fe2000f8e00ff */
[----:B------:R-:W-:Y:S02]  /*0bc0*/  MOV R5, UR5 ;  /* 0x0000000500057c02 */ /* 0x000fe40008000f00 */
[----:B------:R-:W-:Y:S01]  /*0bd0*/  CS2R R6, SRZ ;  /* 0x0000000000067805 */ /* 0x000fe2000001ff00 */
[----:B------:R-:W-:Y:S01]  /*0be0*/  UMOV UR4, URZ ;  /* 0x000000ff00047c82 */ /* 0x000fe20008000000 */
[----:B------:R-:W-:Y:S02]  /*0bf0*/  IMAD.MOV.U32 R0, RZ, RZ, R4 ;  /* 0x000000ffff007224 */ /* 0x000fe400078e0004 */
[----:B------:R-:W-:-:S07]  /*0c00*/  IMAD.U32 R3, RZ, RZ, UR6 ;  /* 0x00000006ff037e24 */ /* 0x000fce000f8e00ff */
.L_x_13:
[----:B------:R-:W-:Y:S01]  /*0c10*/  IMAD.MOV.U32 R4, RZ, RZ, R0 ;  /* 0x000000ffff047224 */ /* 0x000fe200078e0000 */
[----:B------:R-:W-:-:S05]  /*0c20*/  MOV R5, R3 ;  /* 0x0000000300057202 */ /* 0x000fca0000000f00 */
[----:B-1----:R-:W2:Y:S02]  /*0c30*/  LDG.E.64 R8, desc[UR36][R4.64+-0x40] ;  /* 0xffffc02404087981 */ /* 0x002ea4000c1e1b00 */
[----:B--2---:R-:W-:-:S07]  /*0c40*/  DADD R8, R8, R6 ;  /* 0x0000000008087229 */ /* 0x004fce0000000006 */
[----:B------:R0:W-:Y:S04]  /*0c50*/  STG.E.64 desc[UR36][R18.64], R8 ;  /* 0x0000000812007986 */ /* 0x0001e8000c101b24 */
[----:B------:R-:W2:Y:S02]  /*0c60*/  LDG.E.64 R6, desc[UR36][R4.64+-0x38] ;  /* 0xffffc82404067981 */ /* 0x000ea4000c1e1b00 */
[----:B--2---:R-:W-:-:S07]  /*0c70*/  DADD R6, R8, R6 ;  /* 0x0000000008067229 */ /* 0x004fce0000000006 */
[----:B------:R1:W-:Y:S04]  /*0c80*/  STG.E.64 desc[UR36][R18.64], R6 ;  /* 0x0000000612007986 */ /* 0x0003e8000c101b24 */
[----:B------:R-:W2:Y:S02]  /*0c90*/  LDG.E.64 R10, desc[UR36][R4.64+-0x30] ;  /* 0xffffd024040a7981 */ /* 0x000ea4000c1e1b00 */
[----:B--2---:R-:W-:-:S07]  /*0ca0*/  DADD R10, R6, R10 ;  /* 0x00000000060a7229 */ /* 0x004fce000000000a */
[----:B------:R2:W-:Y:S04]  /*0cb0*/  STG.E.64 desc[UR36][R18.64], R10 ;  /* 0x0000000a12007986 */ /* 0x0005e8000c101b24 */
[----:B------:R-:W3:Y:S02]  /*0cc0*/  LDG.E.64 R12, desc[UR36][R4.64+-0x28] ;  /* 0xffffd824040c7981 */ /* 0x000ee4000c1e1b00 */
[----:B---3--:R-:W-:-:S07]  /*0cd0*/  DADD R12, R10, R12 ;  /* 0x000000000a0c7229 */ /* 0x008fce000000000c */
[----:B------:R3:W-:Y:S04]  /*0ce0*/  STG.E.64 desc[UR36][R18.64], R12 ;  /* 0x0000000c12007986 */ /* 0x0007e8000c101b24 */
[----:B------:R-:W4:Y:S02]  /*0cf0*/  LDG.E.64 R14, desc[UR36][R4.64+-0x20] ;  /* 0xffffe024040e7981 */ /* 0x000f24000c1e1b00 */
[----:B----4-:R-:W-:-:S07]  /*0d00*/  DADD R14, R12, R14 ;  /* 0x000000000c0e7229 */ /* 0x010fce000000000e */
[----:B------:R4:W-:Y:S04]  /*0d10*/  STG.E.64 desc[UR36][R18.64], R14 ;  /* 0x0000000e12007986 */ /* 0x0009e8000c101b24 */
[----:B0-----:R-:W5:Y:S02]  /*0d20*/  LDG.E.64 R8, desc[UR36][R4.64+-0x18] ;  /* 0xffffe82404087981 */ /* 0x001f64000c1e1b00 */
[----:B-----5:R-:W-:-:S07]  /*0d30*/  DADD R8, R14, R8 ;  /* 0x000000000e087229 */ /* 0x020fce0000000008 */
[----:B------:R0:W-:Y:S04]  /*0d40*/  STG.E.64 desc[UR36][R18.64], R8 ;  /* 0x0000000812007986 */ /* 0x0001e8000c101b24 */
[----:B-1----:R-:W5:Y:S02]  /*0d50*/  LDG.E.64 R6, desc[UR36][R4.64+-0x10] ;  /* 0xfffff02404067981 */ /* 0x002f64000c1e1b00 */
[----:B-----5:R-:W-:-:S07]  /*0d60*/  DADD R6, R8, R6 ;  /* 0x0000000008067229 */ /* 0x020fce0000000006 */
[----:B------:R1:W-:Y:S04]  /*0d70*/  STG.E.64 desc[UR36][R18.64], R6 ;  /* 0x0000000612007986 */ /* 0x0003e8000c101b24 */
[----:B--2---:R-:W2:Y:S02]  /*0d80*/  LDG.E.64 R10, desc[UR36][R4.64+-0x8] ;  /* 0xfffff824040a7981 */ /* 0x004ea4000c1e1b00 */
[----:B--2---:R-:W-:-:S07]  /*0d90*/  DADD R10, R6, R10 ;  /* 0x00000000060a7229 */ /* 0x004fce000000000a */
[----:B------:R2:W-:Y:S04]  /*0da0*/  STG.E.64 desc[UR36][R18.64], R10 ;  /* 0x0000000a12007986 */ /* 0x0005e8000c101b24 */
[----:B---3--:R-:W3:Y:S02]  /*0db0*/  LDG.E.64 R12, desc[UR36][R4.64] ;  /* 0x00000024040c7981 */ /* 0x008ee4000c1e1b00 */
[----:B---3--:R-:W-:-:S07]  /*0dc0*/  DADD R12, R10, R12 ;  /* 0x000000000a0c7229 */ /* 0x008fce000000000c */
[----:B------:R3:W-:Y:S04]  /*0dd0*/  STG.E.64 desc[UR36][R18.64], R12 ;  /* 0x0000000c12007986 */ /* 0x0007e8000c101b24 */
[----:B----4-:R-:W4:Y:S02]  /*0de0*/  LDG.E.64 R14, desc[UR36][R4.64+0x8] ;  /* 0x00000824040e7981 */ /* 0x010f24000c1e1b00 */
        /* <DEDUP_REMOVED lines=109> */
[----:B------:R-:W-:Y:S04]  /*14c0*/  STG.E.64 desc[UR36][R18.64], R16 ;  /* 0x0000001012007986 */ /* 0x000fe8000c101b24 */
[----:B-1----:R-:W5:Y:S02]  /*14d0*/  LDG.E.64 R6, desc[UR36][R4.64+0x130] ;  /* 0x0001302404067981 */ /* 0x002f64000c1e1b00 */
[----:B-----5:R-:W-:-:S07]  /*14e0*/  DADD R20, R16, R6 ;  /* 0x0000000010147229 */ /* 0x020fce0000000006 */
[----:B------:R-:W-:Y:S04]  /*14f0*/  STG.E.64 desc[UR36][R18.64], R20 ;  /* 0x0000001412007986 */ /* 0x000fe8000c101b24 */
[----:B------:R-:W5:Y:S02]  /*1500*/  LDG.E.64 R6, desc[UR36][R4.64+0x138] ;  /* 0x0001382404067981 */ /* 0x000f64000c1e1b00 */
[----:B-----5:R-:W-:-:S07]  /*1510*/  DADD R26, R20, R6 ;  /* 0x00000000141a7229 */ /* 0x020fce0000000006 */
[----:B------:R-:W-:Y:S04]  /*1520*/  STG.E.64 desc[UR36][R18.64], R26 ;  /* 0x0000001a12007986 */ /* 0x000fe8000c101b24 */
[----:B------:R-:W5:Y:S02]  /*1530*/  LDG.E.64 R6, desc[UR36][R4.64+0x140] ;  /* 0x0001402404067981 */ /* 0x000f64000c1e1b00 */
[----:B-----5:R-:W-:-:S07]  /*1540*/  DADD R6, R6, R26 ;  /* 0x0000000006067229 */ /* 0x020fce000000001a */
[----:B------:R0:W-:Y:S04]  /*1550*/  STG.E.64 desc[UR36][R18.64], R6 ;  /* 0x0000000612007986 */ /* 0x0001e8000c101b24 */
[----:B------:R-:W5:Y:S02]  /*1560*/  LDG.E.64 R8, desc[UR36][R4.64+0x148] ;  /* 0x0001482404087981 */ /* 0x000f64000c1e1b00 */
        /* <DEDUP_REMOVED lines=35> */
[----:B---3--:R-:W2:Y:S02]  /*17a0*/  LDG.E.64 R12, desc[UR36][R4.64+0x1a8] ;  /* 0x0001a824040c7981 */ /* 0x008ea4000c1e1b00 */
[----:B--2---:R-:W-:-:S07]  /*17b0*/  DADD R12, R10, R12 ;  /* 0x000000000a0c7229 */ /* 0x004fce000000000c */
[----:B------:R1:W-:Y:S04]  /*17c0*/  STG.E.64 desc[UR36][R18.64], R12 ;  /* 0x0000000c12007986 */ /* 0x0003e8000c101b24 */
[----:B----4-:R-:W2:Y:S02]  /*17d0*/  LDG.E.64 R14, desc[UR36][R4.64+0x1b0] ;  /* 0x0001b024040e7981 */ /* 0x010ea4000c1e1b00 */
[----:B--2---:R-:W-:-:S07]  /*17e0*/  DADD R14, R12, R14 ;  /* 0x000000000c0e7229 */ /* 0x004fce000000000e */
[----:B------:R1:W-:Y:S04]  /*17f0*/  STG.E.64 desc[UR36][R18.64], R14 ;  /* 0x0000000e12007986 */ /* 0x0003e8000c101b24 */
[----:B0-----:R-:W2:Y:S01]  /*1800*/  LDG.E.64 R6, desc[UR36][R4.64+0x1b8] ;  /* 0x0001b82404067981 */ /* 0x001ea2000c1e1b00 */
[----:B------:R-:W-:Y:S01]  /*1810*/  UIADD3 UR4, UPT, UPT, UR4, 0x40, URZ ;  /* 0x0000004004047890 */ /* 0x000fe2000fffe0ff */
[----:B------:R-:W-:-:S03]  /*1820*/  IADD3 R0, P0, PT, R4, 0x200, RZ ;  /* 0x0000020004007810 */ /* 0x000fc60007f1e0ff */
[----:B------:R-:W-:Y:S02]  /*1830*/  UISETP.NE.AND UP0, UPT, UR4, 0x100, UPT ;  /* 0x000001000400788c */ /* 0x000fe4000bf05270 */
[----:B------:R-:W-:Y:S01]  /*1840*/  IMAD.X R3, RZ, RZ, R5, P0 ;  /* 0x000000ffff037224 */ /* 0x000fe200000e0605 */
[----:B--2---:R-:W-:-:S07]  /*1850*/  DADD R6, R14, R6 ;  /* 0x000000000e067229 */ /* 0x004fce0000000006 */
[----:B------:R1:W-:Y:S01]  /*1860*/  STG.E.64 desc[UR36][R18.64], R6 ;  /* 0x0000000612007986 */ /* 0x0003e2000c101b24 */
[----:B------:R-:W-:Y:S05]  /*1870*/  BRA.U UP0, `(.L_x_13) ;  /* 0xfffffff100e47547 */ /* 0x000fea000b83ffff */
[----:B------:R-:W-:Y:S05]  /*1880*/  BRA `(.L_x_14) ;  /* 0x0000000400f07947 */ /* 0x000fea0003800000 */
.L_x_12:
[----:B------:R-:W-:Y:S01]  /*1890*/  UIADD3 UR4, UP0, UPT, UR6, 0x20, URZ ;  /* 0x0000002006047890 */ /* 0x000fe2000ff1e0ff */
[----:B------:R-:W-:-:S03]  /*18a0*/  IMAD.MOV.U32 R26, RZ, RZ, RZ ;  /* 0x000000ffff1a7224 */ /* 0x000fc600078e00ff */
[----:B------:R-:W-:Y:S02]  /*18b0*/  UIADD3.X UR5, UPT, UPT, URZ, UR7, URZ, UP0, !UPT ;  /* 0x00000007ff057290 */ /* 0x000fe400087fe4ff */
[----:B------:R-:W-:-:S04]  /*18c0*/  IMAD.U32 R16, RZ, RZ, UR4 ;  /* 0x00000004ff107e24 */ /* 0x000fc8000f8e00ff */
[----:B------:R-:W-:-:S07]  /*18d0*/  MOV R17, UR5 ;  /* 0x0000000500117c02 */ /* 0x000fce0008000f00 */
.L_x_23:
[----:B------:R-:W2:Y:S04]  /*18e0*/  LDG.E.64 R4, desc[UR36][R18.64] ;  /* 0x0000002412047981 */ /* 0x000ea8000c1e1b00 */
[----:B------:R-:W2:Y:S01]  /*18f0*/  LDG.E.64 R10, desc[UR36][R16.64+-0x20] ;  /* 0xffffe024100a7981 */ /* 0x000ea2000c1e1b00 */
[----:B------:R-:W-:Y:S01]  /*1900*/  MOV R8, 0x0 ;  /* 0x0000000000087802 */ /* 0x000fe20000000f00 */
[----:B------:R-:W0:Y:S01]  /*1910*/  LDCU.64 UR4, c[0x4][0x8] ;  /* 0x01000100ff0477ac */ /* 0x000e220008000a00 */
[----:B--2---:R-:W-:-:S07]  /*1920*/  DADD R10, R10, R4 ;  /* 0x000000000a0a7229 */ /* 0x004fce0000000004 */
[----:B------:R1:W-:Y:S04]  /*1930*/  STG.E.64 desc[UR36][R18.64], R10 ;  /* 0x0000000a12007986 */ /* 0x0003e8000c101b24 */
[----:B------:R-:W2:Y:S01]  /*1940*/  LDG.E.64 R12, desc[UR36][R16.64+-0x20] ;  /* 0xffffe024100c7981 */ /* 0x000ea2000c1e1b00 */
[----:B------:R-:W3:Y:S01]  /*1950*/  LDC.64 R8, c[0x4][R8] ;  /* 0x0100000008087b82 */ /* 0x000ee20000000a00 */
[----:B0-----:R-:W-:Y:S01]  /*1960*/  IMAD.U32 R4, RZ, RZ, UR4 ;  /* 0x00000004ff047e24 */ /* 0x001fe2000f8e00ff */
[----:B------:R-:W-:Y:S01]  /*1970*/  MOV R7, R2 ;  /* 0x0000000200077202 */ /* 0x000fe20000000f00 */
[----:B------:R-:W-:Y:S02]  /*1980*/  IMAD.U32 R5, RZ, RZ, UR5 ;  /* 0x00000005ff057e24 */ /* 0x000fe4000f8e00ff */
[----:B------:R-:W-:Y:S01]  /*1990*/  IMAD.MOV.U32 R6, RZ, RZ, R24 ;  /* 0x000000ffff067224 */ /* 0x000fe200078e0018 */
[----:B--23--:R1:W-:Y:S06]  /*19a0*/  STL.64 [R1], R12 ;  /* 0x0000000c01007387 */ /* 0x00c3ec0000100a00 */
[----:B------:R-:W-:-:S07]  /*19b0*/  LEPC R20, `(.L_x_15) ;  /* 0x000000001014794e */ /* 0x000fce0000000000 */
[----:B-1----:R-:W-:Y:S05]  /*19c0*/  CALL.ABS.NOINC R8 ;  /* 0x0000000008007343 */ /* 0x002fea0003c00000 */
.L_x_15:
[----:B------:R-:W2:Y:S04]  /*19d0*/  LDG.E.64 R10, desc[UR36][R16.64+-0x18] ;  /* 0xffffe824100a7981 */ /* 0x000ea8000c1e1b00 */
[----:B------:R-:W2:Y:S01]  /*19e0*/  LDG.E.64 R4, desc[UR36][R18.64] ;  /* 0x0000002412047981 */ /* 0x000ea2000c1e1b00 */
[----:B------:R-:W-:Y:S01]  /*19f0*/  MOV R25, 0x0 ;  /* 0x0000000000197802 */ /* 0x000fe20000000f00 */
[----:B------:R-:W0:Y:S01]  /*1a00*/  LDCU.64 UR4, c[0x4][0x8] ;  /* 0x01000100ff0477ac */ /* 0x000e220008000a00 */
[----:B--2---:R-:W-:-:S07]  /*1a10*/  DADD R10, R10, R4 ;  /* 0x000000000a0a7229 */ /* 0x004fce0000000004 */
[----:B------:R1:W-:Y:S04]  /*1a20*/  STG.E.64 desc[UR36][R18.64], R10 ;  /* 0x0000000a12007986 */ /* 0x0003e8000c101b24 */
[----:B------:R-:W2:Y:S01]  /*1a30*/  LDG.E.64 R12, desc[UR36][R16.64+-0x18] ;  /* 0xffffe824100c7981 */ /* 0x000ea2000c1e1b00 */
[----:B------:R1:W3:Y:S01]  /*1a40*/  LDC.64 R8, c[0x4][R25] ;  /* 0x0100000019087b82 */ /* 0x0002e20000000a00 */
[----:B0-----:R-:W-:Y:S01]  /*1a50*/  IMAD.U32 R4, RZ, RZ, UR4 ;  /* 0x00000004ff047e24 */ /* 0x001fe2000f8e00ff */
[----:B------:R-:W-:Y:S01]  /*1a60*/  MOV R6, R24 ;  /* 0x0000001800067202 */ /* 0x000fe20000000f00 */
[----:B------:R-:W-:Y:S02]  /*1a70*/  IMAD.U32 R5, RZ, RZ, UR5 ;  /* 0x00000005ff057e24 */ /* 0x000fe4000f8e00ff */
[----:B------:R-:W-:Y:S01]  /*1a80*/  IMAD.MOV.U32 R7, RZ, RZ, R2 ;  /* 0x000000ffff077224 */ /* 0x000fe200078e0002 */
[----:B--23--:R1:W-:Y:S06]  /*1a90*/  STL.64 [R1], R12 ;  /* 0x0000000c01007387 */ /* 0x00c3ec0000100a00 */
[----:B------:R-:W-:-:S07]  /*1aa0*/  LEPC R20, `(.L_x_16) ;  /* 0x000000001014794e */ /* 0x000fce0000000000 */
[----:B-1----:R-:W-:Y:S05]  /*1ab0*/  CALL.ABS.NOINC R8 ;  /* 0x0000000008007343 */ /* 0x002fea0003c00000 */
.L_x_16:
[----:B------:R-:W2:Y:S04]  /*1ac0*/  LDG.E.64 R10, desc[UR36][R16.64+-0x10] ;  /* 0xfffff024100a7981 */ /* 0x000ea8000c1e1b00 */
[----:B------:R-:W2:Y:S01]  /*1ad0*/  LDG.E.64 R4, desc[UR36][R18.64] ;  /* 0x0000002412047981 */ /* 0x000ea2000c1e1b00 */
[----:B------:R-:W0:Y:S01]  /*1ae0*/  LDCU.64 UR4, c[0x4][0x8] ;  /* 0x01000100ff0477ac */ /* 0x000e220008000a00 */
[----:B--2---:R-:W-:-:S07]  /*1af0*/  DADD R10, R10, R4 ;  /* 0x000000000a0a7229 */ /* 0x004fce0000000004 */
[----:B------:R1:W-:Y:S04]  /*1b00*/  STG.E.64 desc[UR36][R18.64], R10 ;  /* 0x0000000a12007986 */ /* 0x0003e8000c101b24 */
[----:B------:R-:W2:Y:S01]  /*1b10*/  LDG.E.64 R12, desc[UR36][R16.64+-0x10] ;  /* 0xfffff024100c7981 */ /* 0x000ea2000c1e1b00 */
[----:B------:R1:W3:Y:S01]  /*1b20*/  LDC.64 R8, c[0x4][R25] ;  /* 0x0100000019087b82 */ /* 0x0002e20000000a00 */
[----:B0-----:R-:W-:Y:S01]  /*1b30*/  IMAD.U32 R4, RZ, RZ, UR4 ;  /* 0x00000004ff047e24 */ /* 0x001fe2000f8e00ff */
[----:B------:R-:W-:Y:S01]  /*1b40*/  MOV R5, UR5 ;  /* 0x0000000500057c02 */ /* 0x000fe20008000f00 */
[----:B------:R-:W-:Y:S02]  /*1b50*/  IMAD.MOV.U32 R6, RZ, RZ, R24 ;  /* 0x000000ffff067224 */ /* 0x000fe400078e0018 */
[----:B------:R-:W-:Y:S01]  /*1b60*/  IMAD.MOV.U32 R7, RZ, RZ, R2 ;  /* 0x000000ffff077224 */ /* 0x000fe200078e0002 */
[----:B--23--:R1:W-:Y:S06]  /*1b70*/  STL.64 [R1], R12 ;  /* 0x0000000c01007387 */ /* 0x00c3ec0000100a00 */
[----:B------:R-:W-:-:S07]  /*1b80*/  LEPC R20, `(.L_x_17) ;  /* 0x000000001014794e */ /* 0x000fce0000000000 */
[----:B-1----:R-:W-:Y:S05]  /*1b90*/  CALL.ABS.NOINC R8 ;  /* 0x0000000008007343 */ /* 0x002fea0003c00000 */
.L_x_17:
[----:B------:R-:W2:Y:S04]  /*1ba0*/  LDG.E.64 R10, desc[UR36][R16.64+-0x8] ;  /* 0xfffff824100a7981 */ /* 0x000ea8000c1e1b00 */
[----:B------:R-:W2:Y:S01]  /*1bb0*/  LDG.E.64 R4, desc[UR36][R18.64] ;  /* 0x0000002412047981 */ /* 0x000ea2000c1e1b00 */
[----:B------:R-:W0:Y:S01]  /*1bc0*/  LDCU.64 UR4, c[0x4][0x8] ;  /* 0x01000100ff0477ac */ /* 0x000e220008000a00 */
[----:B--2---:R-:W-:-:S07]  /*1bd0*/  DADD R10, R10, R4 ;  /* 0x000000000a0a7229 */ /* 0x004fce0000000004 */
[----:B------:R1:W-:Y:S04]  /*1be0*/  STG.E.64 desc[UR36][R18.64], R10 ;  /* 0x0000000a12007986 */ /* 0x0003e8000c101b24 */
[----:B------:R-:W2:Y:S01]  /*1bf0*/  LDG.E.64 R12, desc[UR36][R16.64+-0x8] ;  /* 0xfffff824100c7981 */ /* 0x000ea2000c1e1b00 */
[----:B------:R1:W3:Y:S01]  /*1c00*/  LDC.64 R8, c[0x4][R25] ;  /* 0x0100000019087b82 */ /* 0x0002e20000000a00 */
[----:B0-----:R-:W-:Y:S01]  /*1c10*/  MOV R4, UR4 ;  /* 0x0000000400047c02 */ /* 0x001fe20008000f00 */
[----:B------:R-:W-:Y:S01]  /*1c20*/  IMAD.U32 R5, RZ, RZ, UR5 ;  /* 0x00000005ff057e24 */ /* 0x000fe2000f8e00ff */
[----:B------:R-:W-:Y:S01]  /*1c30*/  MOV R7, R2 ;  /* 0x0000000200077202 */ /* 0x000fe20000000f00 */
[----:B------:R-:W-:Y:S01]  /*1c40*/  IMAD.MOV.U32 R6, RZ, RZ, R24 ;  /* 0x000000ffff067224 */ /* 0x000fe200078e0018 */
[----:B--23--:R1:W-:Y:S06]  /*1c50*/  STL.64 [R1], R12 ;  /* 0x0000000c01007387 */ /* 0x00c3ec0000100a00 */
[----:B------:R-:W-:-:S07]  /*1c60*/  LEPC R20, `(.L_x_18) ;  /* 0x000000001014794e */ /* 0x000fce0000000000 */
[----:B-1----:R-:W-:Y:S05]  /*1c70*/  CALL.ABS.NOINC R8 ;  /* 0x0000000008007343 */ /* 0x002fea0003c00000 */
.L_x_18:
        /* <DEDUP_REMOVED lines=14> */
.L_x_19:
        /* <DEDUP_REMOVED lines=14> */
.L_x_20:
        /* <DEDUP_REMOVED lines=14> */
.L_x_21:
        /* <DEDUP_REMOVED lines=14> */
.L_x_22:
[----:B------:R-:W-:Y:S01]  /*2000*/  VIADD R26, R26, 0x8 ;  /* 0x000000081a1a7836 */ /* 0x000fe20000000000 */
[----:B------:R-:W-:-:S04]  /*2010*/  IADD3 R16, P1, PT, R16, 0x40, RZ ;  /* 0x0000004010107810 */ /* 0x000fc80007f3e0ff */
[----:B------:R-:W-:Y:S02]  /*2020*/  ISETP.NE.AND P0, PT, R26, 0x100, PT ;  /* 0x000001001a00780c */ /* 0x000fe40003f05270 */
[----:B------:R-:W-:-:S11]  /*2030*/  IADD3.X R17, PT, PT, RZ, R17, RZ, P1, !PT ;  /* 0x00000011ff117210 */ /* 0x000fd60000ffe4ff */
[----:B------:R-:W-:Y:S05]  /*2040*/  @P0 BRA `(.L_x_23) ;  /* 0xfffffff800240947 */ /* 0x000fea000383ffff */
.L_x_14:
[----:B------:R-:W-:Y:S05]  /*2050*/  BSYNC.RECONVERGENT B6 ;  /* 0x0000000000067941 */ /* 0x000fea0003800200 */
.L_x_11:
[----:B------:R-:W0:Y:S02]  /*2060*/  LDCU UR6, c[0x0][0x3a0] ;  /* 0x00007400ff0677ac */ /* 0x000e240008000800 */
[----:B0-----:R-:W-:-:S04]  /*2070*/  UIMAD.WIDE UR4, UR6, 0x51eb851f, URZ ;  /* 0x51eb851f060478a5 */ /* 0x001fc8000f8e02ff */
[----:B------:R-:W-:-:S04]  /*2080*/  USHF.R.U32.HI UR4, URZ, 0x1f, UR5 ;  /* 0x0000001fff047899 */ /* 0x000fc80008011605 */
[----:B------:R-:W-:-:S04]  /*2090*/  ULEA.HI.SX32 UR4, UR5, UR4, 0x1b ;  /* 0x0000000405047291 */ /* 0x000fc8000f8fdaff */
[----:B------:R-:W-:-:S04]  /*20a0*/  UIMAD UR4, UR4, -0x64, UR6 ;  /* 0xffffff9c040478a4 */ /* 0x000fc8000f8e0206 */
[----:B------:R-:W-:-:S09]  /*20b0*/  UISETP.NE.AND UP0, UPT, UR4, URZ, UPT ;  /* 0x000000ff0400728c */ /* 0x000fd2000bf05270 */
[----:B------:R-:W-:Y:S05]  /*20c0*/  BRA.U UP0, `(.L_x_10) ;  /* 0x00000001002c7547 */ /* 0x000fea000b800000 */
[----:B-1----:R-:W2:Y:S01]  /*20d0*/  LDG.E.64 R18, desc[UR36][R18.64] ;  /* 0x0000002412127981 */ /* 0x002ea2000c1e1b00 */
[----:B------:R-:W-:Y:S01]  /*20e0*/  MOV R0, 0x0 ;  /* 0x0000000000007802 */ /* 0x000fe20000000f00 */
[----:B------:R-:W0:Y:S01]  /*20f0*/  LDCU.64 UR4, c[0x4][0x8] ;  /* 0x01000100ff0477ac */ /* 0x000e220008000a00 */
[----:B------:R-:W-:Y:S01]  /*2100*/  MOV R6, R24 ;  /* 0x0000001800067202 */ /* 0x000fe20000000f00 */
[----:B------:R-:W-:Y:S01]  /*2110*/  IMAD.MOV.U32 R7, RZ, RZ, R2 ;  /* 0x000000ffff077224 */ /* 0x000fe200078e0002 */
[----:B------:R1:W3:Y:S01]  /*2120*/  LDC.64 R8, c[0x4][R0] ;  /* 0x0100000000087b82 */ /* 0x0002e20000000a00 */
[----:B0-----:R-:W-:Y:S02]  /*2130*/  IMAD.U32 R4, RZ, RZ, UR4 ;  /* 0x00000004ff047e24 */ /* 0x001fe4000f8e00ff */
[----:B------:R-:W-:Y:S01]  /*2140*/  IMAD.U32 R5, RZ, RZ, UR5 ;  /* 0x00000005ff057e24 */ /* 0x000fe2000f8e00ff */
[----:B--23--:R1:W-:Y:S06]  /*2150*/  STL.64 [R1], R18 ;  /* 0x0000001201007387 */ /* 0x00c3ec0000100a00 */
[----:B------:R-:W-:-:S07]  /*2160*/  LEPC R20, `(.L_x_10) ;  /* 0x000000001014794e */ /* 0x000fce0000000000 */
[----:B-1----:R-:W-:Y:S05]  /*2170*/  CALL.ABS.NOINC R8 ;  /* 0x0000000008007343 */ /* 0x002fea0003c00000 */
.L_x_10:
[----:B------:R-:W-:Y:S05]  /*2180*/  BSYNC.RECONVERGENT B7 ;  /* 0x0000000000077941 */ /* 0x000fea0003800200 */
.L_x_9:
[----:B0-----:R-:W3:Y:S04]  /*2190*/  LDG.E.64 R22, desc[UR36][R22.64] ;  /* 0x0000002416167981 */ /* 0x001ee8000c1e1b00 */
[----:B---3--:R-:W-:Y:S01]  /*21a0*/  STG.E.64 desc[UR36][R28.64], R22 ;  /* 0x000000161c007986 */ /* 0x008fe2000c101b24 */
[----:B------:R-:W-:Y:S05]  /*21b0*/  EXIT ;  /* 0x000000000000794d */ /* 0x000fea0003800000 */
.L_x_24:
[----:B------:R-:W-:-:S00]  /*21c0*/  BRA `(.L_x_24) ;  /* 0xfffffffc00fc7947 */ /* 0x000fc0000383ffff */
[----:B------:R-:W-:-:S00]  /*21d0*/  NOP ;  /* 0x0000000000007918 */ /* 0x000fc00000000000 */
        /* <DEDUP_REMOVED lines=10> */
.L_x_25:


//--------------------- .nv.global.init           --------------------------
	.section	.nv.global.init,"aw",@progbits
.nv.global.init:
	.type		$str,@object
	.size		$str,(.L_0 - $str)
$str:
        /*0000*/ 	.byte	0x25, 0x67, 0x00
.L_0:


//--------------------- .nv.shared.reserved.0     --------------------------
	.section	.nv.shared.reserved.0,"aw",@nobits
	.weak		__nv_reservedSMEM_offset_0_alias
	.size		__nv_reservedSMEM_offset_0_alias, 0, 64
	.other		__nv_reservedSMEM_offset_0_alias,@"STO_CUDA_RESERVED_SHARED STV_DEFAULT"
__nv_reservedSMEM_offset_0_alias:
	.zero		0
	.zero		64


//--------------------- .nv.constant0._Z7diff_eqPdS_S_S_i --------------------------
	.section	.nv.constant0._Z7diff_eqPdS_S_S_i,"a",@progbits
	.sectionflags	@""
	.align	4
.nv.constant0._Z7diff_eqPdS_S_S_i:
	.zero		932


//--------------------- SYMBOLS --------------------------

	.type		.nv.reservedSmem.offset0,@object
	.size		.nv.reservedSmem.offset0,0x4
	.type		vprintf,@function
